//
// Generated by NVIDIA NVVM Compiler
//
// Compiler Build ID: CL-36424714
// Cuda compilation tools, release 13.0, V13.0.88
// Based on NVVM 20.0.0
//

.version 9.0
.target sm_100
.address_size 64

	// .globl	_Z16persistentKernelPKfPfP9TaskQueuePVb

.visible .entry _Z16persistentKernelPKfPfP9TaskQueuePVb(
	.param .u64 .ptr .align 1 _Z16persistentKernelPKfPfP9TaskQueuePVb_param_0,
	.param .u64 .ptr .align 1 _Z16persistentKernelPKfPfP9TaskQueuePVb_param_1,
	.param .u64 .ptr .align 1 _Z16persistentKernelPKfPfP9TaskQueuePVb_param_2,
	.param .u64 .ptr .align 1 _Z16persistentKernelPKfPfP9TaskQueuePVb_param_3
)
{
	.reg .pred 	%p<6>;
	.reg .b16 	%rs<2>;
	.reg .b32 	%r<13>;
	.reg .b32 	%f<36>;
	.reg .b64 	%rd<20>;

	ld.param.u64 	%rd8, [_Z16persistentKernelPKfPfP9TaskQueuePVb_param_0];
	ld.param.u64 	%rd9, [_Z16persistentKernelPKfPfP9TaskQueuePVb_param_1];
	ld.param.u64 	%rd10, [_Z16persistentKernelPKfPfP9TaskQueuePVb_param_2];
	ld.param.u64 	%rd11, [_Z16persistentKernelPKfPfP9TaskQueuePVb_param_3];
	cvta.to.global.u64 	%rd12, %rd8;
	cvta.to.global.u64 	%rd1, %rd9;
	cvta.to.global.u64 	%rd2, %rd10;
	cvta.to.global.u64 	%rd3, %rd11;
	add.s64 	%rd4, %rd12, 32;
$L__BB0_1:
	ld.volatile.global.u8 	%rs1, [%rd3];
	setp.eq.s16 	%p1, %rs1, 0;
	@%p1 bra 	$L__BB0_3;
	ld.volatile.global.u32 	%r6, [%rd2+8];
	ld.volatile.global.u32 	%r7, [%rd2+12];
	setp.ge.s32 	%p2, %r6, %r7;
	@%p2 bra 	$L__BB0_9;
$L__BB0_3:
	atom.global.or.b32 	%r8, [%rd2+8], 0;
	atom.global.or.b32 	%r1, [%rd2+12], 0;
	setp.ge.s32 	%p3, %r8, %r1;
	@%p3 bra 	$L__BB0_8;
	atom.global.add.u32 	%r2, [%rd2+8], 1;
	setp.ge.s32 	%p4, %r2, %r1;
	@%p4 bra 	$L__BB0_1;
	ld.global.u64 	%rd13, [%rd2];
	mul.wide.s32 	%rd14, %r2, 4;
	add.s64 	%rd15, %rd13, %rd14;
	ld.u32 	%r3, [%rd15];
	shl.b32 	%r11, %r3, 10;
	mul.wide.s32 	%rd16, %r11, 4;
	add.s64 	%rd19, %rd4, %rd16;
	mov.f32 	%f35, 0f00000000;
	mov.b32 	%r12, 0;
$L__BB0_6:
	ld.global.f32 	%f4, [%rd19+-32];
	add.f32 	%f5, %f35, %f4;
	ld.global.f32 	%f6, [%rd19+-28];
	add.f32 	%f7, %f5, %f6;
	ld.global.f32 	%f8, [%rd19+-24];
	add.f32 	%f9, %f7, %f8;
	ld.global.f32 	%f10, [%rd19+-20];
	add.f32 	%f11, %f9, %f10;
	ld.global.f32 	%f12, [%rd19+-16];
	add.f32 	%f13, %f11, %f12;
	ld.global.f32 	%f14, [%rd19+-12];
	add.f32 	%f15, %f13, %f14;
	ld.global.f32 	%f16, [%rd19+-8];
	add.f32 	%f17, %f15, %f16;
	ld.global.f32 	%f18, [%rd19+-4];
	add.f32 	%f19, %f17, %f18;
	ld.global.f32 	%f20, [%rd19];
	add.f32 	%f21, %f19, %f20;
	ld.global.f32 	%f22, [%rd19+4];
	add.f32 	%f23, %f21, %f22;
	ld.global.f32 	%f24, [%rd19+8];
	add.f32 	%f25, %f23, %f24;
	ld.global.f32 	%f26, [%rd19+12];
	add.f32 	%f27, %f25, %f26;
	ld.global.f32 	%f28, [%rd19+16];
	add.f32 	%f29, %f27, %f28;
	ld.global.f32 	%f30, [%rd19+20];
	add.f32 	%f31, %f29, %f30;
	ld.global.f32 	%f32, [%rd19+24];
	add.f32 	%f33, %f31, %f32;
	ld.global.f32 	%f34, [%rd19+28];
	add.f32 	%f35, %f33, %f34;
	add.s32 	%r12, %r12, 16;
	add.s64 	%rd19, %rd19, 64;
	setp.ne.s32 	%p5, %r12, 1024;
	@%p5 bra 	$L__BB0_6;
	mul.wide.s32 	%rd17, %r3, 4;
	add.s64 	%rd18, %rd1, %rd17;
	st.global.f32 	[%rd18], %f35;
	bra.uni 	$L__BB0_1;
$L__BB0_8:
	mov.b32 	%r9, 100;
	// begin inline asm
	nanosleep.u32 %r9;
	// end inline asm
	bra.uni 	$L__BB0_1;
$L__BB0_9:
	ret;

}


// ===== COMPILED SASS (sm_100) =====

	.target	sm_100

	.elftype	@"ET_EXEC"


//--------------------- .note.nv.tkinfo           --------------------------
	.section	.note.nv.tkinfo,"",@"SHT_NOTE"
	.sectionflags	@"SHF_NOTE_NV_TKINFO"
	.tkinfo
        /*0018*/ 	.word	0x00000002
        /*0030*/ 	.string	""
        /*0030*/ 	.string	"ptxas"
        /*0030*/ 	.string	"Cuda compilation tools, release 13.0, V13.0.88"
        /*0030*/ 	.string	"Build cuda_13.0.r13.0/compiler.36424714_0"
        /*0030*/ 	.string	"-arch sm_100 -m 64 "



//--------------------- .note.nv.cuinfo           --------------------------
	.section	.note.nv.cuinfo,"",@"SHT_NOTE"
	.sectionflags	@"SHF_NOTE_NV_CUINFO"
        /*0018*/ 	.short	0x0002
        /*001a*/ 	.short	0x0064
        /*001c*/ 	.short	0x0082
	.zero		2


//--------------------- .nv.info                  --------------------------
	.section	.nv.info,"",@"SHT_CUDA_INFO"
	.align	4


	//----- nvinfo : EIATTR_REGCOUNT
	.align		4
        /*0000*/ 	.byte	0x04, 0x2f
        /*0002*/ 	.short	(.L_1 - .L_0)
	.align		4
.L_0:
        /*0004*/ 	.word	index@(_Z16persistentKernelPKfPfP9TaskQueuePVb)
        /*0008*/ 	.word	0x0000001f


	//----- nvinfo : EIATTR_FRAME_SIZE
	.align		4
.L_1:
        /*000c*/ 	.byte	0x04, 0x11
        /*000e*/ 	.short	(.L_3 - .L_2)
	.align		4
.L_2:
        /*0010*/ 	.word	index@(_Z16persistentKernelPKfPfP9TaskQueuePVb)
        /*0014*/ 	.word	0x00000000


	//----- nvinfo : EIATTR_MIN_STACK_SIZE
	.align		4
.L_3:
        /*0018*/ 	.byte	0x04, 0x12
        /*001a*/ 	.short	(.L_5 - .L_4)
	.align		4
.L_4:
        /*001c*/ 	.word	index@(_Z16persistentKernelPKfPfP9TaskQueuePVb)
        /*0020*/ 	.word	0x00000000
.L_5:


//--------------------- .nv.compat                --------------------------
	.section	.nv.compat,"",@"SHT_CUDA_COMPAT_INFO"
	.align	4
        /*0000*/ 	.byte	0x02, 0x09, 0x00, 0x00, 0x02, 0x02, 0x01, 0x00, 0x02, 0x05, 0x05, 0x00, 0x03, 0x07, 0x01, 0x01
        /*0010*/ 	.byte	0x02, 0x03, 0x00, 0x00, 0x02, 0x06, 0x01, 0x00, 0x04, 0x0b, 0x08, 0x00, 0x09, 0x00, 0x00, 0x00
        /*0020*/ 	.byte	0x00, 0x00, 0x00, 0x00


//--------------------- .nv.info._Z16persistentKernelPKfPfP9TaskQueuePVb --------------------------
	.section	.nv.info._Z16persistentKernelPKfPfP9TaskQueuePVb,"",@"SHT_CUDA_INFO"
	.sectionflags	@""
	.align	4


	//----- nvinfo : EIATTR_CUDA_API_VERSION
	.align		4
        /*0000*/ 	.byte	0x04, 0x37
        /*0002*/ 	.short	(.L_7 - .L_6)
.L_6:
        /*0004*/ 	.word	0x00000082


	//----- nvinfo : EIATTR_KPARAM_INFO
	.align		4
.L_7:
        /*0008*/ 	.byte	0x04, 0x17
        /*000a*/ 	.short	(.L_9 - .L_8)
.L_8:
        /*000c*/ 	.word	0x00000000
        /*0010*/ 	.short	0x0003
        /*0012*/ 	.short	0x0018
        /*0014*/ 	.byte	0x00, 0xf5, 0x21, 0x00


	//----- nvinfo : EIATTR_KPARAM_INFO
	.align		4
.L_9:
        /*0018*/ 	.byte	0x04, 0x17
        /*001a*/ 	.short	(.L_11 - .L_10)
.L_10:
        /*001c*/ 	.word	0x00000000
        /*0020*/ 	.short	0x0002
        /*0022*/ 	.short	0x0010
        /*0024*/ 	.byte	0x00, 0xf5, 0x21, 0x00


	//----- nvinfo : EIATTR_KPARAM_INFO
	.align		4
.L_11:
        /*0028*/ 	.byte	0x04, 0x17
        /*002a*/ 	.short	(.L_13 - .L_12)
.L_12:
        /*002c*/ 	.word	0x00000000
        /*0030*/ 	.short	0x0001
        /*0032*/ 	.short	0x0008
        /*0034*/ 	.byte	0x00, 0xf5, 0x21, 0x00


	//----- nvinfo : EIATTR_KPARAM_INFO
	.align		4
.L_13:
        /*0038*/ 	.byte	0x04, 0x17
        /*003a*/ 	.short	(.L_15 - .L_14)
.L_14:
        /*003c*/ 	.word	0x00000000
        /*0040*/ 	.short	0x0000
        /*0042*/ 	.short	0x0000
        /*0044*/ 	.byte	0x00, 0xf5, 0x21, 0x00


	//----- nvinfo : EIATTR_SPARSE_MMA_MASK
	.align		4
.L_15:
        /*0048*/ 	.byte	0x03, 0x50
        /*004a*/ 	.short	0x0000


	//----- nvinfo : EIATTR_MAXREG_COUNT
	.align		4
        /*004c*/ 	.byte	0x03, 0x1b
        /*004e*/ 	.short	0x00ff


	//----- nvinfo : EIATTR_MERCURY_ISA_VERSION
	.align		4
        /*0050*/ 	.byte	0x03, 0x5f
        /*0052*/ 	.short	0x0101


	//----- nvinfo : EIATTR_INT_WARP_WIDE_INSTR_OFFSETS
	.align		4
        /*0054*/ 	.byte	0x04, 0x31
        /*0056*/ 	.short	(.L_17 - .L_16)


	//   ....[0]....
.L_16:
        /*0058*/ 	.word	0x000001d0


	//   ....[1]....
        /*005c*/ 	.word	0x00000260


	//----- nvinfo : EIATTR_VRC_CTA_INIT_COUNT
	.align		4
.L_17:
        /*0060*/ 	.byte	0x02, 0x4a
	.zero		1
	.zero		1


	//----- nvinfo : EIATTR_EXIT_INSTR_OFFSETS
	.align		4
        /*0064*/ 	.byte	0x04, 0x1c
        /*0066*/ 	.short	(.L_19 - .L_18)


	//   ....[0]....
.L_18:
        /*0068*/ 	.word	0x000000f0


	//----- nvinfo : EIATTR_CRS_STACK_SIZE
	.align		4
.L_19:
        /*006c*/ 	.byte	0x04, 0x1e
        /*006e*/ 	.short	(.L_21 - .L_20)
.L_20:
        /*0070*/ 	.word	0x00000000


	//----- nvinfo : EIATTR_CBANK_PARAM_SIZE
	.align		4
.L_21:
        /*0074*/ 	.byte	0x03, 0x19
        /*0076*/ 	.short	0x0020


	//----- nvinfo : EIATTR_PARAM_CBANK
	.align		4
        /*0078*/ 	.byte	0x04, 0x0a
        /*007a*/ 	.short	(.L_23 - .L_22)
	.align		4
.L_22:
        /*007c*/ 	.word	index@(.nv.constant0._Z16persistentKernelPKfPfP9TaskQueuePVb)
        /*0080*/ 	.short	0x0380
        /*0082*/ 	.short	0x0020


	//----- nvinfo : EIATTR_SW_WAR
	.align		4
.L_23:
        /*0084*/ 	.byte	0x04, 0x36
        /*0086*/ 	.short	(.L_25 - .L_24)
.L_24:
        /*0088*/ 	.word	0x00000008
.L_25:


//--------------------- .nv.callgraph             --------------------------
	.section	.nv.callgraph,"",@"SHT_CUDA_CALLGRAPH"
	.align	4
	.sectionentsize	8
	.align		4
        /*0000*/ 	.word	0x00000000
	.align		4
        /*0004*/ 	.word	0xffffffff
	.align		4
        /*0008*/ 	.word	0x00000000
	.align		4
        /*000c*/ 	.word	0xfffffffe
	.align		4
        /*0010*/ 	.word	0x00000000
	.align		4
        /*0014*/ 	.word	0xfffffffd
	.align		4
        /*0018*/ 	.word	0x00000000
	.align		4
        /*001c*/ 	.word	0xfffffffc


//--------------------- .text._Z16persistentKernelPKfPfP9TaskQueuePVb --------------------------
	.section	.text._Z16persistentKernelPKfPfP9TaskQueuePVb,"ax",@progbits
	.align	128
        .global         _Z16persistentKernelPKfPfP9TaskQueuePVb
        .type           _Z16persistentKernelPKfPfP9TaskQueuePVb,@function
        .size           _Z16persistentKernelPKfPfP9TaskQueuePVb,(.L_x_10 - _Z16persistentKernelPKfPfP9TaskQueuePVb)
        .other          _Z16persistentKernelPKfPfP9TaskQueuePVb,@"STO_CUDA_ENTRY STV_DEFAULT"
_Z16persistentKernelPKfPfP9TaskQueuePVb:
.text._Z16persistentKernelPKfPfP9TaskQueuePVb:
[----:B------:R-:W-:Y:S01]  /*0000*/  LDC R1, c[0x0][0x37c] ;  /* 0x0000df00ff017b82 */ /* 0x000fe20000000800 */
[----:B------:R-:W0:Y:S01]  /*0010*/  LDCU.64 UR4, c[0x0][0x380] ;  /* 0x00007000ff0477ac */ /* 0x000e220008000a00 */
[----:B------:R-:W1:Y:S01]  /*0020*/  LDCU.64 UR8, c[0x0][0x358] ;  /* 0x00006b00ff0877ac */ /* 0x000e620008000a00 */
[----:B0-----:R-:W-:-:S04]  /*0030*/  UIADD3 UR4, UP0, UPT, UR4, 0x20, URZ ;  /* 0x0000002004047890 */ /* 0x001fc8000ff1e0ff */
[----:B-1----:R-:W-:-:S12]  /*0040*/  UIADD3.X UR5, UPT, UPT, URZ, UR5, URZ, UP0, !UPT ;  /* 0x00000005ff057290 */ /* 0x002fd800087fe4ff */
.L_x_8:
[----:B0-----:R-:W-:Y:S01]  /*0050*/  BSSY B0, `(.L_x_0) ;  /* 0x0000016000007945 */ /* 0x001fe20003800000 */
.L_x_3:
[----:B------:R-:W0:Y:S02]  /*0060*/  LDC.64 R2, c[0x0][0x398] ;  /* 0x0000e600ff027b82 */ /* 0x000e240000000a00 */
[----:B0-----:R-:W2:Y:S01]  /*0070*/  LDG.E.U8.STRONG.SYS R2, desc[UR8][R2.64] ;  /* 0x0000000802027981 */ /* 0x001ea2000c1f5100 */
[----:B------:R-:W-:Y:S05]  /*0080*/  YIELD ;  /* 0x0000000000007946 */ /* 0x000fea0003800000 */
[----:B--2---:R-:W-:-:S13]  /*0090*/  ISETP.NE.AND P0, PT, R2, RZ, PT ;  /* 0x000000ff0200720c */ /* 0x004fda0003f05270 */
[----:B------:R-:W-:Y:S05]  /*00a0*/  @!P0 BRA `(.L_x_1) ;  /* 0x0000000000148947 */ /* 0x000fea0003800000 */
[----:B------:R-:W0:Y:S02]  /*00b0*/  LDC.64 R2, c[0x0][0x390] ;  /* 0x0000e400ff027b82 */ /* 0x000e240000000a00 */
[----:B0-----:R-:W2:Y:S04]  /*00c0*/  LDG.E.STRONG.SYS R0, desc[UR8][R2.64+0x8] ;  /* 0x0000080802007981 */ /* 0x001ea8000c1f5900 */
[----:B------:R-:W2:Y:S02]  /*00d0*/  LDG.E.STRONG.SYS R5, desc[UR8][R2.64+0xc] ;  /* 0x00000c0802057981 */ /* 0x000ea4000c1f5900 */
[----:B--2---:R-:W-:-:S13]  /*00e0*/  ISETP.GE.AND P0, PT, R0, R5, PT ;  /* 0x000000050000720c */ /* 0x004fda0003f06270 */
[----:B------:R-:W-:Y:S05]  /*00f0*/  @P0 EXIT ;  /* 0x000000000000094d */ /* 0x000fea0003800000 */
.L_x_1:
[----:B------:R-:W0:Y:S02]  /*0100*/  LDCU.64 UR6, c[0x0][0x390] ;  /* 0x00007200ff0677ac */ /* 0x000e240008000a00 */
[----:B0-----:R-:W-:-:S04]  /*0110*/  UIADD3 UR6, UP0, UPT, UR6, 0x8, URZ ;  /* 0x0000000806067890 */ /* 0x001fc8000ff1e0ff */
[----:B------:R-:W-:Y:S02]  /*0120*/  UIADD3.X UR7, UPT, UPT, URZ, UR7, URZ, UP0, !UPT ;  /* 0x00000007ff077290 */ /* 0x000fe400087fe4ff */
[----:B------:R-:W-:-:S04]  /*0130*/  MOV R2, UR6 ;  /* 0x0000000600027c02 */ /* 0x000fc80008000f00 */
[----:B------:R-:W-:-:S05]  /*0140*/  MOV R3, UR7 ;  /* 0x0000000700037c02 */ /* 0x000fca0008000f00 */
[----:B------:R-:W2:Y:S04]  /*0150*/  ATOMG.E.OR.STRONG.GPU PT, R0, desc[UR8][R2.64], RZ ;  /* 0x800000ff020079a8 */ /* 0x000ea8000b1ef108 */
[----:B------:R-:W2:Y:S02]  /*0160*/  ATOMG.E.OR.STRONG.GPU PT, R5, desc[UR8][R2.64+0x4], RZ ;  /* 0x800004ff020579a8 */ /* 0x000ea4000b1ef108 */
[----:B--2---:R-:W-:-:S13]  /*0170*/  ISETP.GE.AND P0, PT, R0, R5, PT ;  /* 0x000000050000720c */ /* 0x004fda0003f06270 */
[----:B------:R-:W-:Y:S05]  /*0180*/  @!P0 BRA `(.L_x_2) ;  /* 0x0000000000088947 */ /* 0x000fea0003800000 */
[----:B------:R-:W-:Y:S05]  /*0190*/  NANOSLEEP 0x64 ;  /* 0x000000640000795d */ /* 0x000fea0003800000 */
[----:B------:R-:W-:Y:S05]  /*01a0*/  BRA `(.L_x_3) ;  /* 0xfffffffc00ac7947 */ /* 0x000fea000383ffff */
.L_x_2:
[----:B------:R-:W-:Y:S05]  /*01b0*/  BSYNC B0 ;  /* 0x0000000000007941 */ /* 0x000fea0003800000 */
.L_x_0:
[----:B------:R-:W0:Y:S01]  /*01c0*/  S2R R9, SR_LANEID ;  /* 0x0000000000097919 */ /* 0x000e220000000000 */
[----:B------:R-:W-:Y:S02]  /*01d0*/  VOTEU.ANY UR6, UPT, PT ;  /* 0x0000000000067886 */ /* 0x000fe400038e0100 */
[----:B------:R-:W0:Y:S08]  /*01e0*/  FLO.U32 R4, UR6 ;  /* 0x0000000600047d00 */ /* 0x000e3000080e0000 */
[----:B------:R-:W1:Y:S01]  /*01f0*/  POPC R7, UR6 ;  /* 0x0000000600077d09 */ /* 0x000e620008000000 */
[----:B0-----:R-:W-:-:S13]  /*0200*/  ISETP.EQ.U32.AND P0, PT, R4, R9, PT ;  /* 0x000000090400720c */ /* 0x001fda0003f02070 */
[----:B-1----:R-:W2:Y:S01]  /*0210*/  @P0 ATOMG.E.ADD.STRONG.GPU PT, R7, desc[UR8][R2.64], R7 ;  /* 0x80000007020709a8 */ /* 0x002ea200081ef108 */
[----:B------:R-:W-:Y:S01]  /*0220*/  BSSY.RECONVERGENT B0, `(.L_x_4) ;  /* 0x000009e000007945 */ /* 0x000fe20003800200 */
[----:B------:R-:W0:Y:S02]  /*0230*/  S2R R6, SR_LTMASK ;  /* 0x0000000000067919 */ /* 0x000e240000003900 */
[----:B0-----:R-:W-:-:S04]  /*0240*/  LOP3.LUT R6, R6, UR6, RZ, 0xc0, !PT ;  /* 0x0000000606067c12 */ /* 0x001fc8000f8ec0ff */
[----:B------:R-:W0:Y:S01]  /*0250*/  POPC R9, R6 ;  /* 0x0000000600097309 */ /* 0x000e220000000000 */
[----:B--2---:R-:W0:Y:S02]  /*0260*/  SHFL.IDX PT, R0, R7, R4, 0x1f ;  /* 0x00001f0407007589 */ /* 0x004e2400000e0000 */
[----:B0-----:R-:W-:-:S04]  /*0270*/  IADD3 R0, PT, PT, R0, R9, RZ ;  /* 0x0000000900007210 */ /* 0x001fc80007ffe0ff */
[----:B------:R-:W-:-:S13]  /*0280*/  ISETP.GE.AND P0, PT, R0, R5, PT ;  /* 0x000000050000720c */ /* 0x000fda0003f06270 */
[----:B------:R-:W-:Y:S05]  /*0290*/  @P0 BRA `(.L_x_5) ;  /* 0x0000000800580947 */ /* 0x000fea0003800000 */
[----:B------:R-:W0:Y:S02]  /*02a0*/  LDC.64 R6, c[0x0][0x390] ;  /* 0x0000e400ff067b82 */ /* 0x000e240000000a00 */
[----:B0-----:R-:W2:Y:S02]  /*02b0*/  LDG.E.64 R2, desc[UR8][R6.64] ;  /* 0x0000000806027981 */ /* 0x001ea4000c1e1b00 */
[----:B--2---:R-:W-:-:S05]  /*02c0*/  IMAD.WIDE R2, R0, 0x4, R2 ;  /* 0x0000000400027825 */ /* 0x004fca00078e0202 */
[----:B------:R-:W2:Y:S01]  /*02d0*/  LD.E R0, desc[UR8][R2.64] ;  /* 0x0000000802007980 */ /* 0x000ea2000c101900 */
[----:B------:R-:W-:Y:S01]  /*02e0*/  MOV R4, UR4 ;  /* 0x0000000400047c02 */ /* 0x000fe20008000f00 */
[----:B------:R-:W-:Y:S01]  /*02f0*/  HFMA2 R19, -RZ, RZ, 0, 0 ;  /* 0x00000000ff137431 */ /* 0x000fe200000001ff */
[----:B------:R-:W-:Y:S01]  /*0300*/  MOV R5, UR5 ;  /* 0x0000000500057c02 */ /* 0x000fe20008000f00 */
[----:B------:R-:W-:Y:S01]  /*0310*/  BSSY.RECONVERGENT B1, `(.L_x_6) ;  /* 0x000008b000017945 */ /* 0x000fe20003800200 */
[----:B--2---:R-:W-:-:S05]  /*0320*/  SHF.L.U32 R9, R0, 0xa, RZ ;  /* 0x0000000a00097819 */ /* 0x004fca00000006ff */
[----:B------:R-:W-:-:S03]  /*0330*/  IMAD.WIDE R4, R9, 0x4, R4 ;  /* 0x0000000409047825 */ /* 0x000fc600078e0204 */
[----:B------:R-:W-:Y:S01]  /*0340*/  MOV R2, R4 ;  /* 0x0000000400027202 */ /* 0x000fe20000000f00 */
[----:B------:R-:W-:-:S07]  /*0350*/  HFMA2 R4, -RZ, RZ, 0, 0 ;  /* 0x00000000ff047431 */ /* 0x000fce00000001ff */
.L_x_7:
[----:B------:R-:W-:-:S05]  /*0360*/  MOV R3, R5 ;  /* 0x0000000500037202 */ /* 0x000fca0000000f00 */
[----:B------:R-:W2:Y:S04]  /*0370*/  LDG.E R22, desc[UR8][R2.64+-0x20] ;  /* 0xffffe00802167981 */ /* 0x000ea8000c1e1900 */
[----:B------:R-:W3:Y:S04]  /*0380*/  LDG.E R28, desc[UR8][R2.64+-0x1c] ;  /* 0xffffe408021c7981 */ /* 0x000ee8000c1e1900 */
[----:B------:R-:W4:Y:S04]  /*0390*/  LDG.E R25, desc[UR8][R2.64+-0x18] ;  /* 0xffffe80802197981 */ /* 0x000f28000c1e1900 */
[----:B------:R-:W5:Y:S04]  /*03a0*/  LDG.E R24, desc[UR8][R2.64+-0x14] ;  /* 0xffffec0802187981 */ /* 0x000f68000c1e1900 */
        /* <DEDUP_REMOVED lines=17> */
[----:B------:R-:W5:Y:S01]  /*04c0*/  LDG.E R23, desc[UR8][R2.64+0x38] ;  /* 0x0000380802177981 */ /* 0x000f62000c1e1900 */
[----:B--2---:R-:W-:-:S03]  /*04d0*/  FADD R19, R22, R19 ;  /* 0x0000001316137221 */ /* 0x004fc60000000000 */
[----:B------:R-:W2:Y:S01]  /*04e0*/  LDG.E R22, desc[UR8][R2.64+0x34] ;  /* 0x0000340802167981 */ /* 0x000ea2000c1e1900 */
[----:B---3--:R-:W-:-:S04]  /*04f0*/  FADD R28, R19, R28 ;  /* 0x0000001c131c7221 */ /* 0x008fc80000000000 */
[----:B----4-:R-:W-:Y:S02]  /*0500*/  FADD R19, R28, R25 ;  /* 0x000000191c137221 */ /* 0x010fe40000000000 */
[----:B------:R-:W3:Y:S02]  /*0510*/  LDG.E R25, desc[UR8][R2.64+0x3c] ;  /* 0x00003c0802197981 */ /* 0x000ee4000c1e1900 */
[----:B-----5:R-:W-:Y:S02]  /*0520*/  FADD R19, R19, R24 ;  /* 0x0000001813137221 */ /* 0x020fe40000000000 */
[----:B------:R-:W4:Y:S02]  /*0530*/  LDG.E R24, desc[UR8][R2.64+0x40] ;  /* 0x0000400802187981 */ /* 0x000f24000c1e1900 */
[----:B------:R-:W-:Y:S02]  /*0540*/  FADD R19, R19, R20 ;  /* 0x0000001413137221 */ /* 0x000fe40000000000 */
[----:B------:R-:W5:Y:S02]  /*0550*/  LDG.E R20, desc[UR8][R2.64+0x44] ;  /* 0x0000440802147981 */ /* 0x000f64000c1e1900 */
[----:B------:R-:W-:-:S02]  /*0560*/  FADD R27, R19, R26 ;  /* 0x0000001a131b7221 */ /* 0x000fc40000000000 */
[----:B------:R-:W5:Y:S02]  /*0570*/  LDG.E R19, desc[UR8][R2.64+0x48] ;  /* 0x0000480802137981 */ /* 0x000f64000c1e1900 */
[----:B------:R-:W-:Y:S02]  /*0580*/  FADD R26, R27, R18 ;  /* 0x000000121b1a7221 */ /* 0x000fe40000000000 */
[----:B------:R-:W5:Y:S02]  /*0590*/  LDG.E R18, desc[UR8][R2.64+0x4c] ;  /* 0x00004c0802127981 */ /* 0x000f64000c1e1900 */
        /* <DEDUP_REMOVED lines=28> */
[----:B--2---:R-:W-:Y:S02]  /*0760*/  FADD R26, R27, R22 ;  /* 0x000000161b1a7221 */ /* 0x004fe40000000000 */
[----:B------:R-:W2:Y:S02]  /*0770*/  LDG.E R22, desc[UR8][R2.64+0x88] ;  /* 0x0000880802167981 */ /* 0x000ea4000c1e1900 */
[----:B------:R-:W-:Y:S02]  /*0780*/  FADD R26, R26, R23 ;  /* 0x000000171a1a7221 */ /* 0x000fe40000000000 */
[----:B------:R-:W2:Y:S02]  /*0790*/  LDG.E R23, desc[UR8][R2.64+0x8c] ;  /* 0x00008c0802177981 */ /* 0x000ea4000c1e1900 */
[----:B---3--:R-:W-:-:S02]  /*07a0*/  FADD R27, R26, R25 ;  /* 0x000000191a1b7221 */ /* 0x008fc40000000000 */
[----:B------:R-:W3:Y:S02]  /*07b0*/  LDG.E R25, desc[UR8][R2.64+0x90] ;  /* 0x0000900802197981 */ /* 0x000ee4000c1e1900 */
[----:B----4-:R-:W-:Y:S02]  /*07c0*/  FADD R27, R27, R24 ;  /* 0x000000181b1b7221 */ /* 0x010fe40000000000 */
[----:B------:R-:W4:Y:S02]  /*07d0*/  LDG.E R24, desc[UR8][R2.64+0x94] ;  /* 0x0000940802187981 */ /* 0x000f24000c1e1900 */
[----:B-----5:R-:W-:Y:S02]  /*07e0*/  FADD R26, R27, R20 ;  /* 0x000000141b1a7221 */ /* 0x020fe40000000000 */
        /* <DEDUP_REMOVED lines=34> */
[----:B------:R0:W2:Y:S02]  /*0a10*/  LDG.E R22, desc[UR8][R2.64+0xdc] ;  /* 0x0000dc0802167981 */ /* 0x0000a4000c1e1900 */
[----:B------:R-:W-:-:S04]  /*0a20*/  FADD R26, R26, R23 ;  /* 0x000000171a1a7221 */ /* 0x000fc80000000000 */
[----:B---3--:R-:W-:-:S04]  /*0a30*/  FADD R25, R26, R25 ;  /* 0x000000191a197221 */ /* 0x008fc80000000000 */
[----:B----4-:R-:W-:-:S04]  /*0a40*/  FADD R25, R25, R24 ;  /* 0x0000001819197221 */ /* 0x010fc80000000000 */
[----:B-----5:R-:W-:-:S04]  /*0a50*/  FADD R20, R25, R20 ;  /* 0x0000001419147221 */ /* 0x020fc80000000000 */
[----:B------:R-:W-:-:S04]  /*0a60*/  FADD R19, R20, R19 ;  /* 0x0000001314137221 */ /* 0x000fc80000000000 */
        /* <DEDUP_REMOVED lines=9> */
[----:B------:R-:W-:Y:S01]  /*0b00*/  FADD R9, R10, R9 ;  /* 0x000000090a097221 */ /* 0x000fe20000000000 */
[----:B------:R-:W-:-:S03]  /*0b10*/  IADD3 R4, PT, PT, R4, 0x40, RZ ;  /* 0x0000004004047810 */ /* 0x000fc60007ffe0ff */
[----:B------:R-:W-:Y:S01]  /*0b20*/  FADD R8, R9, R8 ;  /* 0x0000000809087221 */ /* 0x000fe20000000000 */
[----:B------:R-:W-:-:S03]  /*0b30*/  ISETP.NE.AND P0, PT, R4, 0x400, PT ;  /* 0x000004000400780c */ /* 0x000fc60003f05270 */
[----:B------:R-:W-:-:S04]  /*0b40*/  FADD R7, R8, R7 ;  /* 0x0000000708077221 */ /* 0x000fc80000000000 */
[----:B------:R-:W-:-:S04]  /*0b50*/  FADD R6, R7, R6 ;  /* 0x0000000607067221 */ /* 0x000fc80000000000 */
[----:B------:R-:W-:Y:S01]  /*0b60*/  FADD R6, R6, R5 ;  /* 0x0000000506067221 */ /* 0x000fe20000000000 */
[----:B0-----:R-:W-:-:S03]  /*0b70*/  IADD3 R2, P1, PT, R2, 0x100, RZ ;  /* 0x0000010002027810 */ /* 0x001fc60007f3e0ff */
[----:B------:R-:W-:Y:S01]  /*0b80*/  FADD R21, R6, R21 ;  /* 0x0000001506157221 */ /* 0x000fe20000000000 */
[----:B------:R-:W-:-:S03]  /*0b90*/  IADD3.X R5, PT, PT, RZ, R3, RZ, P1, !PT ;  /* 0x00000003ff057210 */ /* 0x000fc60000ffe4ff */
[----:B--2---:R-:W-:Y:S01]  /*0ba0*/  FADD R19, R21, R22 ;  /* 0x0000001615137221 */ /* 0x004fe20000000000 */
[----:B------:R-:W-:Y:S06]  /*0bb0*/  @P0 BRA `(.L_x_7) ;  /* 0xfffffff400e80947 */ /* 0x000fec000383ffff */
[----:B------:R-:W-:Y:S05]  /*0bc0*/  BSYNC.RECONVERGENT B1 ;  /* 0x0000000000017941 */ /* 0x000fea0003800200 */
.L_x_6:
[----:B------:R-:W0:Y:S02]  /*0bd0*/  LDC.64 R2, c[0x0][0x388] ;  /* 0x0000e200ff027b82 */ /* 0x000e240000000a00 */
[----:B0-----:R-:W-:-:S05]  /*0be0*/  IMAD.WIDE R2, R0, 0x4, R2 ;  /* 0x0000000400027825 */ /* 0x001fca00078e0202 */
[----:B------:R0:W-:Y:S02]  /*0bf0*/  STG.E desc[UR8][R2.64], R19 ;  /* 0x0000001302007986 */ /* 0x0001e4000c101908 */
.L_x_5:
[----:B------:R-:W-:Y:S05]  /*0c00*/  BSYNC.RECONVERGENT B0 ;  /* 0x0000000000007941 */ /* 0x000fea0003800200 */
.L_x_4:
[----:B------:R-:W-:Y:S05]  /*0c10*/  BRA `(.L_x_8) ;  /* 0xfffffff4000c7947 */ /* 0x000fea000383ffff */
.L_x_9:
[----:B------:R-:W-:-:S00]  /*0c20*/  BRA `(.L_x_9) ;  /* 0xfffffffc00fc7947 */ /* 0x000fc0000383ffff */
[----:B------:R-:W-:-:S00]  /*0c30*/  NOP ;  /* 0x0000000000007918 */ /* 0x000fc00000000000 */
        /* <DEDUP_REMOVED lines=12> */
.L_x_10:


//--------------------- .nv.shared.reserved.0     --------------------------
	.section	.nv.shared.reserved.0,"aw",@nobits
	.weak		__nv_reservedSMEM_offset_0_alias
	.size		__nv_reservedSMEM_offset_0_alias, 0, 64
	.other		__nv_reservedSMEM_offset_0_alias,@"STO_CUDA_RESERVED_SHARED STV_DEFAULT"
__nv_reservedSMEM_offset_0_alias:
	.zero		0
	.zero		64


//--------------------- .nv.constant0._Z16persistentKernelPKfPfP9TaskQueuePVb --------------------------
	.section	.nv.constant0._Z16persistentKernelPKfPfP9TaskQueuePVb,"a",@progbits
	.sectionflags	@""
	.align	4
.nv.constant0._Z16persistentKernelPKfPfP9TaskQueuePVb:
	.zero		928


//--------------------- SYMBOLS --------------------------

	.type		.nv.reservedSmem.offset0,@object
	.size		.nv.reservedSmem.offset0,0x4
